//
// Generated by NVIDIA NVVM Compiler
//
// Compiler Build ID: CL-36424714
// Cuda compilation tools, release 13.0, V13.0.88
// Based on NVVM 20.0.0
//

.version 9.0
.target sm_100
.address_size 64

	// .globl	_Z1fPciiS_

.visible .entry _Z1fPciiS_(
	.param .u64 .ptr .align 1 _Z1fPciiS__param_0,
	.param .u32 _Z1fPciiS__param_1,
	.param .u32 _Z1fPciiS__param_2,
	.param .u64 .ptr .align 1 _Z1fPciiS__param_3
)
{
	.reg .pred 	%p<10>;
	.reg .b16 	%rs<83>;
	.reg .b32 	%r<12>;
	.reg .b64 	%rd<81>;

	ld.param.u64 	%rd29, [_Z1fPciiS__param_0];
	ld.param.u32 	%r1, [_Z1fPciiS__param_1];
	ld.param.u32 	%r2, [_Z1fPciiS__param_2];
	ld.param.u64 	%rd30, [_Z1fPciiS__param_3];
	cvta.to.global.u64 	%rd1, %rd29;
	cvta.to.global.u64 	%rd2, %rd30;
	add.s32 	%r3, %r2, -1;
	add.s32 	%r4, %r3, %r1;
	div.s32 	%r5, %r4, %r2;
	cvt.s64.s32 	%rd3, %r5;
	cvt.s64.s32 	%rd4, %r3;
	setp.lt.s32 	%p1, %r2, 2;
	mov.b16 	%rs82, 0;
	@%p1 bra 	$L__BB0_13;
	add.s64 	%rd32, %rd4, -1;
	setp.lt.u64 	%p2, %rd32, 15;
	mov.b16 	%rs82, 0;
	mov.b64 	%rd76, 0;
	@%p2 bra 	$L__BB0_4;
	and.b64  	%rd76, %rd4, -16;
	add.s64 	%rd33, %rd3, %rd1;
	add.s64 	%rd73, %rd33, -1;
	shl.b64 	%rd7, %rd3, 4;
	add.s64 	%rd72, %rd2, 7;
	mov.b16 	%rs82, 0;
	mov.u64 	%rd74, %rd76;
$L__BB0_3:
	.pragma "nounroll";
	st.global.u8 	[%rd72+-7], %rs82;
	ld.global.u8 	%rs18, [%rd73];
	xor.b16  	%rs19, %rs18, %rs82;
	st.global.u8 	[%rd72+-6], %rs19;
	add.s64 	%rd34, %rd73, %rd3;
	ld.global.u8 	%rs20, [%rd34];
	xor.b16  	%rs21, %rs20, %rs19;
	st.global.u8 	[%rd72+-5], %rs21;
	add.s64 	%rd35, %rd34, %rd3;
	ld.global.u8 	%rs22, [%rd35];
	xor.b16  	%rs23, %rs22, %rs21;
	st.global.u8 	[%rd72+-4], %rs23;
	add.s64 	%rd36, %rd35, %rd3;
	ld.global.u8 	%rs24, [%rd36];
	xor.b16  	%rs25, %rs24, %rs23;
	st.global.u8 	[%rd72+-3], %rs25;
	add.s64 	%rd37, %rd36, %rd3;
	ld.global.u8 	%rs26, [%rd37];
	xor.b16  	%rs27, %rs26, %rs25;
	st.global.u8 	[%rd72+-2], %rs27;
	add.s64 	%rd38, %rd37, %rd3;
	ld.global.u8 	%rs28, [%rd38];
	xor.b16  	%rs29, %rs28, %rs27;
	st.global.u8 	[%rd72+-1], %rs29;
	add.s64 	%rd39, %rd38, %rd3;
	ld.global.u8 	%rs30, [%rd39];
	xor.b16  	%rs31, %rs30, %rs29;
	st.global.u8 	[%rd72], %rs31;
	add.s64 	%rd40, %rd39, %rd3;
	ld.global.u8 	%rs32, [%rd40];
	xor.b16  	%rs33, %rs32, %rs31;
	st.global.u8 	[%rd72+1], %rs33;
	add.s64 	%rd41, %rd40, %rd3;
	ld.global.u8 	%rs34, [%rd41];
	xor.b16  	%rs35, %rs34, %rs33;
	st.global.u8 	[%rd72+2], %rs35;
	add.s64 	%rd42, %rd41, %rd3;
	ld.global.u8 	%rs36, [%rd42];
	xor.b16  	%rs37, %rs36, %rs35;
	st.global.u8 	[%rd72+3], %rs37;
	add.s64 	%rd43, %rd42, %rd3;
	ld.global.u8 	%rs38, [%rd43];
	xor.b16  	%rs39, %rs38, %rs37;
	st.global.u8 	[%rd72+4], %rs39;
	add.s64 	%rd44, %rd43, %rd3;
	ld.global.u8 	%rs40, [%rd44];
	xor.b16  	%rs41, %rs40, %rs39;
	st.global.u8 	[%rd72+5], %rs41;
	add.s64 	%rd45, %rd44, %rd3;
	ld.global.u8 	%rs42, [%rd45];
	xor.b16  	%rs43, %rs42, %rs41;
	st.global.u8 	[%rd72+6], %rs43;
	add.s64 	%rd46, %rd45, %rd3;
	ld.global.u8 	%rs44, [%rd46];
	xor.b16  	%rs45, %rs44, %rs43;
	st.global.u8 	[%rd72+7], %rs45;
	add.s64 	%rd47, %rd46, %rd3;
	ld.global.u8 	%rs46, [%rd47];
	xor.b16  	%rs47, %rs46, %rs45;
	st.global.u8 	[%rd72+8], %rs47;
	add.s64 	%rd48, %rd47, %rd3;
	ld.global.u8 	%rs48, [%rd48];
	xor.b16  	%rs82, %rs48, %rs47;
	add.s64 	%rd74, %rd74, -16;
	add.s64 	%rd73, %rd73, %rd7;
	add.s64 	%rd72, %rd72, 16;
	setp.ne.s64 	%p3, %rd74, 0;
	@%p3 bra 	$L__BB0_3;
$L__BB0_4:
	cvt.u32.u64 	%r6, %rd4;
	and.b32  	%r7, %r6, 15;
	setp.eq.s32 	%p4, %r7, 0;
	@%p4 bra 	$L__BB0_13;
	and.b64  	%rd49, %rd4, 15;
	add.s64 	%rd50, %rd49, -1;
	setp.lt.u64 	%p5, %rd50, 7;
	@%p5 bra 	$L__BB0_7;
	add.s64 	%rd51, %rd2, %rd76;
	st.global.u8 	[%rd51], %rs82;
	mad.lo.s64 	%rd52, %rd3, %rd76, %rd3;
	add.s64 	%rd53, %rd1, %rd52;
	ld.global.u8 	%rs50, [%rd53+-1];
	xor.b16  	%rs51, %rs50, %rs82;
	st.global.u8 	[%rd51+1], %rs51;
	add.s64 	%rd54, %rd53, %rd3;
	ld.global.u8 	%rs52, [%rd54+-1];
	xor.b16  	%rs53, %rs52, %rs51;
	st.global.u8 	[%rd51+2], %rs53;
	add.s64 	%rd55, %rd54, %rd3;
	ld.global.u8 	%rs54, [%rd55+-1];
	xor.b16  	%rs55, %rs54, %rs53;
	st.global.u8 	[%rd51+3], %rs55;
	add.s64 	%rd56, %rd55, %rd3;
	ld.global.u8 	%rs56, [%rd56+-1];
	xor.b16  	%rs57, %rs56, %rs55;
	st.global.u8 	[%rd51+4], %rs57;
	add.s64 	%rd57, %rd56, %rd3;
	ld.global.u8 	%rs58, [%rd57+-1];
	xor.b16  	%rs59, %rs58, %rs57;
	st.global.u8 	[%rd51+5], %rs59;
	add.s64 	%rd58, %rd57, %rd3;
	ld.global.u8 	%rs60, [%rd58+-1];
	xor.b16  	%rs61, %rs60, %rs59;
	st.global.u8 	[%rd51+6], %rs61;
	add.s64 	%rd59, %rd58, %rd3;
	ld.global.u8 	%rs62, [%rd59+-1];
	xor.b16  	%rs63, %rs62, %rs61;
	st.global.u8 	[%rd51+7], %rs63;
	add.s64 	%rd76, %rd76, 8;
	add.s64 	%rd60, %rd59, %rd3;
	ld.global.u8 	%rs64, [%rd60+-1];
	xor.b16  	%rs82, %rs64, %rs63;
$L__BB0_7:
	and.b32  	%r9, %r6, 7;
	setp.eq.s32 	%p6, %r9, 0;
	@%p6 bra 	$L__BB0_13;
	and.b64  	%rd61, %rd4, 7;
	add.s64 	%rd62, %rd61, -1;
	setp.lt.u64 	%p7, %rd62, 3;
	@%p7 bra 	$L__BB0_10;
	add.s64 	%rd63, %rd2, %rd76;
	st.global.u8 	[%rd63], %rs82;
	mad.lo.s64 	%rd64, %rd3, %rd76, %rd3;
	add.s64 	%rd65, %rd1, %rd64;
	ld.global.u8 	%rs66, [%rd65+-1];
	xor.b16  	%rs67, %rs66, %rs82;
	st.global.u8 	[%rd63+1], %rs67;
	add.s64 	%rd66, %rd65, %rd3;
	ld.global.u8 	%rs68, [%rd66+-1];
	xor.b16  	%rs69, %rs68, %rs67;
	st.global.u8 	[%rd63+2], %rs69;
	add.s64 	%rd67, %rd66, %rd3;
	ld.global.u8 	%rs70, [%rd67+-1];
	xor.b16  	%rs71, %rs70, %rs69;
	st.global.u8 	[%rd63+3], %rs71;
	add.s64 	%rd76, %rd76, 4;
	add.s64 	%rd68, %rd67, %rd3;
	ld.global.u8 	%rs72, [%rd68+-1];
	xor.b16  	%rs82, %rs72, %rs71;
$L__BB0_10:
	and.b32  	%r11, %r6, 3;
	setp.eq.s32 	%p8, %r11, 0;
	@%p8 bra 	$L__BB0_13;
	mad.lo.s64 	%rd69, %rd3, %rd76, %rd3;
	add.s64 	%rd70, %rd69, %rd1;
	add.s64 	%rd80, %rd70, -1;
	add.s64 	%rd79, %rd2, %rd76;
	and.b64  	%rd78, %rd4, 3;
$L__BB0_12:
	.pragma "nounroll";
	st.global.u8 	[%rd79], %rs82;
	ld.global.u8 	%rs73, [%rd80];
	xor.b16  	%rs82, %rs73, %rs82;
	add.s64 	%rd80, %rd80, %rd3;
	add.s64 	%rd79, %rd79, 1;
	add.s64 	%rd78, %rd78, -1;
	setp.ne.s64 	%p9, %rd78, 0;
	@%p9 bra 	$L__BB0_12;
$L__BB0_13:
	add.s64 	%rd71, %rd2, %rd4;
	st.global.u8 	[%rd71], %rs82;
	ret;

}


// ===== COMPILED SASS (sm_100) =====

	.target	sm_100

	.elftype	@"ET_EXEC"


//--------------------- .note.nv.tkinfo           --------------------------
	.section	.note.nv.tkinfo,"",@"SHT_NOTE"
	.sectionflags	@"SHF_NOTE_NV_TKINFO"
	.tkinfo
        /*0018*/ 	.word	0x00000002
        /*0030*/ 	.string	""
        /*0030*/ 	.string	"ptxas"
        /*0030*/ 	.string	"Cuda compilation tools, release 13.0, V13.0.88"
        /*0030*/ 	.string	"Build cuda_13.0.r13.0/compiler.36424714_0"
        /*0030*/ 	.string	"-arch sm_100 -m 64 "



//--------------------- .note.nv.cuinfo           --------------------------
	.section	.note.nv.cuinfo,"",@"SHT_NOTE"
	.sectionflags	@"SHF_NOTE_NV_CUINFO"
        /*0018*/ 	.short	0x0002
        /*001a*/ 	.short	0x0064
        /*001c*/ 	.short	0x0082
	.zero		2


//--------------------- .nv.info                  --------------------------
	.section	.nv.info,"",@"SHT_CUDA_INFO"
	.align	4


	//----- nvinfo : EIATTR_REGCOUNT
	.align		4
        /*0000*/ 	.byte	0x04, 0x2f
        /*0002*/ 	.short	(.L_1 - .L_0)
	.align		4
.L_0:
        /*0004*/ 	.word	index@(_Z1fPciiS_)
        /*0008*/ 	.word	0x0000001c


	//----- nvinfo : EIATTR_FRAME_SIZE
	.align		4
.L_1:
        /*000c*/ 	.byte	0x04, 0x11
        /*000e*/ 	.short	(.L_3 - .L_2)
	.align		4
.L_2:
        /*0010*/ 	.word	index@(_Z1fPciiS_)
        /*0014*/ 	.word	0x00000000


	//----- nvinfo : EIATTR_MIN_STACK_SIZE
	.align		4
.L_3:
        /*0018*/ 	.byte	0x04, 0x12
        /*001a*/ 	.short	(.L_5 - .L_4)
	.align		4
.L_4:
        /*001c*/ 	.word	index@(_Z1fPciiS_)
        /*0020*/ 	.word	0x00000000
.L_5:


//--------------------- .nv.compat                --------------------------
	.section	.nv.compat,"",@"SHT_CUDA_COMPAT_INFO"
	.align	4
        /*0000*/ 	.byte	0x02, 0x09, 0x00, 0x00, 0x02, 0x02, 0x01, 0x00, 0x02, 0x05, 0x05, 0x00, 0x03, 0x07, 0x01, 0x01
        /*0010*/ 	.byte	0x02, 0x03, 0x00, 0x00, 0x02, 0x06, 0x01, 0x00, 0x04, 0x0b, 0x08, 0x00, 0x09, 0x00, 0x00, 0x00
        /*0020*/ 	.byte	0x00, 0x00, 0x00, 0x00


//--------------------- .nv.info._Z1fPciiS_       --------------------------
	.section	.nv.info._Z1fPciiS_,"",@"SHT_CUDA_INFO"
	.sectionflags	@""
	.align	4


	//----- nvinfo : EIATTR_CUDA_API_VERSION
	.align		4
        /*0000*/ 	.byte	0x04, 0x37
        /*0002*/ 	.short	(.L_7 - .L_6)
.L_6:
        /*0004*/ 	.word	0x00000082


	//----- nvinfo : EIATTR_KPARAM_INFO
	.align		4
.L_7:
        /*0008*/ 	.byte	0x04, 0x17
        /*000a*/ 	.short	(.L_9 - .L_8)
.L_8:
        /*000c*/ 	.word	0x00000000
        /*0010*/ 	.short	0x0003
        /*0012*/ 	.short	0x0010
        /*0014*/ 	.byte	0x00, 0xf5, 0x21, 0x00


	//----- nvinfo : EIATTR_KPARAM_INFO
	.align		4
.L_9:
        /*0018*/ 	.byte	0x04, 0x17
        /*001a*/ 	.short	(.L_11 - .L_10)
.L_10:
        /*001c*/ 	.word	0x00000000
        /*0020*/ 	.short	0x0002
        /*0022*/ 	.short	0x000c
        /*0024*/ 	.byte	0x00, 0xf0, 0x11, 0x00


	//----- nvinfo : EIATTR_KPARAM_INFO
	.align		4
.L_11:
        /*0028*/ 	.byte	0x04, 0x17
        /*002a*/ 	.short	(.L_13 - .L_12)
.L_12:
        /*002c*/ 	.word	0x00000000
        /*0030*/ 	.short	0x0001
        /*0032*/ 	.short	0x0008
        /*0034*/ 	.byte	0x00, 0xf0, 0x11, 0x00


	//----- nvinfo : EIATTR_KPARAM_INFO
	.align		4
.L_13:
        /*0038*/ 	.byte	0x04, 0x17
        /*003a*/ 	.short	(.L_15 - .L_14)
.L_14:
        /*003c*/ 	.word	0x00000000
        /*0040*/ 	.short	0x0000
        /*0042*/ 	.short	0x0000
        /*0044*/ 	.byte	0x00, 0xf5, 0x21, 0x00


	//----- nvinfo : EIATTR_SPARSE_MMA_MASK
	.align		4
.L_15:
        /*0048*/ 	.byte	0x03, 0x50
        /*004a*/ 	.short	0x0000


	//----- nvinfo : EIATTR_MAXREG_COUNT
	.align		4
        /*004c*/ 	.byte	0x03, 0x1b
        /*004e*/ 	.short	0x00ff


	//----- nvinfo : EIATTR_MERCURY_ISA_VERSION
	.align		4
        /*0050*/ 	.byte	0x03, 0x5f
        /*0052*/ 	.short	0x0101


	//----- nvinfo : EIATTR_VRC_CTA_INIT_COUNT
	.align		4
        /*0054*/ 	.byte	0x02, 0x4a
	.zero		1
	.zero		1


	//----- nvinfo : EIATTR_EXIT_INSTR_OFFSETS
	.align		4
        /*0058*/ 	.byte	0x04, 0x1c
        /*005a*/ 	.short	(.L_17 - .L_16)


	//   ....[0]....
.L_16:
        /*005c*/ 	.word	0x00001190


	//----- nvinfo : EIATTR_CBANK_PARAM_SIZE
	.align		4
.L_17:
        /*0060*/ 	.byte	0x03, 0x19
        /*0062*/ 	.short	0x0018


	//----- nvinfo : EIATTR_PARAM_CBANK
	.align		4
        /*0064*/ 	.byte	0x04, 0x0a
        /*0066*/ 	.short	(.L_19 - .L_18)
	.align		4
.L_18:
        /*0068*/ 	.word	index@(.nv.constant0._Z1fPciiS_)
        /*006c*/ 	.short	0x0380
        /*006e*/ 	.short	0x0018


	//----- nvinfo : EIATTR_SW_WAR
	.align		4
.L_19:
        /*0070*/ 	.byte	0x04, 0x36
        /*0072*/ 	.short	(.L_21 - .L_20)
.L_20:
        /*0074*/ 	.word	0x00000008
.L_21:


//--------------------- .nv.callgraph             --------------------------
	.section	.nv.callgraph,"",@"SHT_CUDA_CALLGRAPH"
	.align	4
	.sectionentsize	8
	.align		4
        /*0000*/ 	.word	0x00000000
	.align		4
        /*0004*/ 	.word	0xffffffff
	.align		4
        /*0008*/ 	.word	0x00000000
	.align		4
        /*000c*/ 	.word	0xfffffffe
	.align		4
        /*0010*/ 	.word	0x00000000
	.align		4
        /*0014*/ 	.word	0xfffffffd
	.align		4
        /*0018*/ 	.word	0x00000000
	.align		4
        /*001c*/ 	.word	0xfffffffc


//--------------------- .text._Z1fPciiS_          --------------------------
	.section	.text._Z1fPciiS_,"ax",@progbits
	.align	128
        .global         _Z1fPciiS_
        .type           _Z1fPciiS_,@function
        .size           _Z1fPciiS_,(.L_x_7 - _Z1fPciiS_)
        .other          _Z1fPciiS_,@"STO_CUDA_ENTRY STV_DEFAULT"
_Z1fPciiS_:
.text._Z1fPciiS_:
[----:B------:R-:W-:Y:S08]  /*0000*/  LDC R1, c[0x0][0x37c] ;  /* 0x0000df00ff017b82 */ /* 0x000ff00000000800 */
[----:B------:R-:W0:Y:S01]  /*0010*/  LDC.64 R2, c[0x0][0x388] ;  /* 0x0000e200ff027b82 */ /* 0x000e220000000a00 */
[----:B------:R-:W1:Y:S01]  /*0020*/  LDCU.64 UR6, c[0x0][0x358] ;  /* 0x00006b00ff0677ac */ /* 0x000e620008000a00 */
[----:B------:R-:W-:-:S02]  /*0030*/  PRMT R17, RZ, 0x7610, R17 ;  /* 0x00007610ff117816 */ /* 0x000fc40000000011 */
[----:B0-----:R-:W-:Y:S01]  /*0040*/  IABS R7, R3 ;  /* 0x0000000300077213 */ /* 0x001fe20000000000 */
[----:B------:R-:W-:-:S03]  /*0050*/  VIADD R11, R3, 0xffffffff ;  /* 0xffffffff030b7836 */ /* 0x000fc60000000000 */
[----:B------:R-:W0:Y:S01]  /*0060*/  I2F.RP R0, R7 ;  /* 0x0000000700007306 */ /* 0x000e220000209400 */
[----:B------:R-:W-:-:S07]  /*0070*/  IMAD.IADD R2, R11, 0x1, R2 ;  /* 0x000000010b027824 */ /* 0x000fce00078e0202 */
[----:B0-----:R-:W0:Y:S02]  /*0080*/  MUFU.RCP R0, R0 ;  /* 0x0000000000007308 */ /* 0x001e240000001000 */
[----:B0-----:R-:W-:Y:S01]  /*0090*/  VIADD R4, R0, 0xffffffe ;  /* 0x0ffffffe00047836 */ /* 0x001fe20000000000 */
[----:B------:R-:W-:Y:S02]  /*00a0*/  IABS R0, R2 ;  /* 0x0000000200007213 */ /* 0x000fe40000000000 */
[----:B------:R-:W-:-:S03]  /*00b0*/  LOP3.LUT R2, R2, R3, RZ, 0x3c, !PT ;  /* 0x0000000302027212 */ /* 0x000fc600078e3cff */
[----:B------:R0:W2:Y:S01]  /*00c0*/  F2I.FTZ.U32.TRUNC.NTZ R5, R4 ;  /* 0x0000000400057305 */ /* 0x0000a2000021f000 */
[----:B------:R-:W-:Y:S01]  /*00d0*/  ISETP.GE.AND P0, PT, R2, RZ, PT ;  /* 0x000000ff0200720c */ /* 0x000fe20003f06270 */
[----:B0-----:R-:W-:Y:S02]  /*00e0*/  IMAD.MOV.U32 R4, RZ, RZ, RZ ;  /* 0x000000ffff047224 */ /* 0x001fe400078e00ff */
[----:B--2---:R-:W-:-:S04]  /*00f0*/  IMAD.MOV R6, RZ, RZ, -R5 ;  /* 0x000000ffff067224 */ /* 0x004fc800078e0a05 */
[----:B------:R-:W-:-:S04]  /*0100*/  IMAD R9, R6, R7, RZ ;  /* 0x0000000706097224 */ /* 0x000fc800078e02ff */
[----:B------:R-:W-:-:S06]  /*0110*/  IMAD.HI.U32 R5, R5, R9, R4 ;  /* 0x0000000905057227 */ /* 0x000fcc00078e0004 */
[----:B------:R-:W-:-:S04]  /*0120*/  IMAD.HI.U32 R5, R5, R0, RZ ;  /* 0x0000000005057227 */ /* 0x000fc800078e00ff */
[----:B------:R-:W-:-:S04]  /*0130*/  IMAD.MOV R4, RZ, RZ, -R5 ;  /* 0x000000ffff047224 */ /* 0x000fc800078e0a05 */
[----:B------:R-:W-:-:S05]  /*0140*/  IMAD R0, R7, R4, R0 ;  /* 0x0000000407007224 */ /* 0x000fca00078e0200 */
[----:B------:R-:W-:-:S13]  /*0150*/  ISETP.GT.U32.AND P2, PT, R7, R0, PT ;  /* 0x000000000700720c */ /* 0x000fda0003f44070 */
[----:B------:R-:W-:Y:S02]  /*0160*/  @!P2 IMAD.IADD R0, R0, 0x1, -R7 ;  /* 0x000000010000a824 */ /* 0x000fe400078e0a07 */
[----:B------:R-:W-:Y:S01]  /*0170*/  @!P2 VIADD R5, R5, 0x1 ;  /* 0x000000010505a836 */ /* 0x000fe20000000000 */
[----:B------:R-:W-:Y:S02]  /*0180*/  ISETP.NE.AND P2, PT, R3, RZ, PT ;  /* 0x000000ff0300720c */ /* 0x000fe40003f45270 */
[----:B------:R-:W-:Y:S02]  /*0190*/  ISETP.GE.U32.AND P1, PT, R0, R7, PT ;  /* 0x000000070000720c */ /* 0x000fe40003f26070 */
[----:B------:R-:W-:-:S11]  /*01a0*/  SHF.R.S32.HI R0, RZ, 0x1f, R11 ;  /* 0x0000001fff007819 */ /* 0x000fd6000001140b */
[----:B------:R-:W-:Y:S01]  /*01b0*/  @P1 VIADD R5, R5, 0x1 ;  /* 0x0000000105051836 */ /* 0x000fe20000000000 */
[----:B------:R-:W-:-:S03]  /*01c0*/  ISETP.GE.AND P1, PT, R3, 0x2, PT ;  /* 0x000000020300780c */ /* 0x000fc60003f26270 */
[----:B------:R-:W-:-:S04]  /*01d0*/  IMAD.MOV.U32 R2, RZ, RZ, R5 ;  /* 0x000000ffff027224 */ /* 0x000fc800078e0005 */
[----:B------:R-:W-:Y:S01]  /*01e0*/  @!P0 IMAD.MOV R2, RZ, RZ, -R2 ;  /* 0x000000ffff028224 */ /* 0x000fe200078e0a02 */
[----:B------:R-:W-:-:S05]  /*01f0*/  @!P2 LOP3.LUT R2, RZ, R3, RZ, 0x33, !PT ;  /* 0x00000003ff02a212 */ /* 0x000fca00078e33ff */
[----:B-1----:R-:W-:Y:S05]  /*0200*/  @!P1 BRA `(.L_x_0) ;  /* 0x0000000c00d09947 */ /* 0x002fea0003800000 */
[----:B------:R-:W-:Y:S01]  /*0210*/  IADD3 R3, P1, PT, R11, -0x1, RZ ;  /* 0xffffffff0b037810 */ /* 0x000fe20007f3e0ff */
[----:B------:R-:W-:Y:S01]  /*0220*/  IMAD.MOV.U32 R13, RZ, RZ, RZ ;  /* 0x000000ffff0d7224 */ /* 0x000fe200078e00ff */
[----:B------:R-:W-:Y:S01]  /*0230*/  PRMT R17, RZ, 0x7610, R17 ;  /* 0x00007610ff117816 */ /* 0x000fe20000000011 */
[----:B------:R-:W-:Y:S01]  /*0240*/  IMAD.MOV.U32 R15, RZ, RZ, RZ ;  /* 0x000000ffff0f7224 */ /* 0x000fe200078e00ff */
[----:B------:R-:W-:Y:S02]  /*0250*/  ISETP.GE.U32.AND P0, PT, R3, 0xf, PT ;  /* 0x0000000f0300780c */ /* 0x000fe40003f06070 */
[----:B------:R-:W-:Y:S02]  /*0260*/  IADD3.X R3, PT, PT, R0, -0x1, RZ, P1, !PT ;  /* 0xffffffff00037810 */ /* 0x000fe40000ffe4ff */
[----:B------:R-:W-:Y:S02]  /*0270*/  LOP3.LUT P1, RZ, R11, 0xf, RZ, 0xc0, !PT ;  /* 0x0000000f0bff7812 */ /* 0x000fe4000782c0ff */
[----:B------:R-:W-:-:S02]  /*0280*/  ISETP.GE.U32.AND.EX P0, PT, R3, RZ, PT, P0 ;  /* 0x000000ff0300720c */ /* 0x000fc40003f06100 */
[----:B------:R-:W-:-:S11]  /*0290*/  SHF.R.S32.HI R3, RZ, 0x1f, R2 ;  /* 0x0000001fff037819 */ /* 0x000fd60000011402 */
[----:B------:R-:W-:Y:S05]  /*02a0*/  @!P0 BRA `(.L_x_1) ;  /* 0x0000000400a88947 */ /* 0x000fea0003800000 */
[----:B------:R-:W0:Y:S01]  /*02b0*/  LDC.64 R6, c[0x0][0x380] ;  /* 0x0000e000ff067b82 */ /* 0x000e220000000a00 */
[----:B------:R-:W1:Y:S01]  /*02c0*/  LDCU.64 UR4, c[0x0][0x390] ;  /* 0x00007200ff0477ac */ /* 0x000e620008000a00 */
[----:B------:R-:W-:Y:S01]  /*02d0*/  LOP3.LUT R13, R11, 0xfffffff0, RZ, 0xc0, !PT ;  /* 0xfffffff00b0d7812 */ /* 0x000fe200078ec0ff */
[C---:B------:R-:W-:Y:S01]  /*02e0*/  IMAD.SHL.U32 R14, R2.reuse, 0x10, RZ ;  /* 0x00000010020e7824 */ /* 0x040fe200078e00ff */
[----:B------:R-:W-:Y:S01]  /*02f0*/  SHF.L.U64.HI R12, R2, 0x4, R3 ;  /* 0x00000004020c7819 */ /* 0x000fe20000010203 */
[--C-:B------:R-:W-:Y:S01]  /*0300*/  IMAD.MOV.U32 R15, RZ, RZ, R0.reuse ;  /* 0x000000ffff0f7224 */ /* 0x100fe200078e0000 */
[----:B------:R-:W-:Y:S01]  /*0310*/  PRMT R17, RZ, 0x7610, R17 ;  /* 0x00007610ff117816 */ /* 0x000fe20000000011 */
[----:B------:R-:W-:Y:S02]  /*0320*/  IMAD.MOV.U32 R16, RZ, RZ, R0 ;  /* 0x000000ffff107224 */ /* 0x000fe400078e0000 */
[----:B------:R-:W-:Y:S01]  /*0330*/  IMAD.MOV.U32 R10, RZ, RZ, R13 ;  /* 0x000000ffff0a7224 */ /* 0x000fe200078e000d */
[----:B-1----:R-:W-:-:S04]  /*0340*/  UIADD3 UR4, UP0, UPT, UR4, 0x7, URZ ;  /* 0x0000000704047890 */ /* 0x002fc8000ff1e0ff */
[----:B------:R-:W-:Y:S01]  /*0350*/  UIADD3.X UR5, UPT, UPT, URZ, UR5, URZ, UP0, !UPT ;  /* 0x00000005ff057290 */ /* 0x000fe200087fe4ff */
[----:B0-----:R-:W-:Y:S01]  /*0360*/  IADD3 R6, P0, PT, R2, R6, RZ ;  /* 0x0000000602067210 */ /* 0x001fe20007f1e0ff */
[----:B------:R-:W-:-:S03]  /*0370*/  IMAD.U32 R9, RZ, RZ, UR4 ;  /* 0x00000004ff097e24 */ /* 0x000fc6000f8e00ff */
[----:B------:R-:W-:Y:S01]  /*0380*/  IADD3 R6, P2, PT, R6, -0x1, RZ ;  /* 0xffffffff06067810 */ /* 0x000fe20007f5e0ff */
[----:B------:R-:W-:-:S03]  /*0390*/  IMAD.U32 R18, RZ, RZ, UR5 ;  /* 0x00000005ff127e24 */ /* 0x000fc6000f8e00ff */
[----:B------:R-:W-:-:S09]  /*03a0*/  IADD3.X R7, PT, PT, R3, -0x1, R7, P2, P0 ;  /* 0xffffffff03077810 */ /* 0x000fd200017e0407 */
.L_x_2:
[----:B------:R-:W-:Y:S02]  /*03b0*/  IMAD.MOV.U32 R4, RZ, RZ, R9 ;  /* 0x000000ffff047224 */ /* 0x000fe400078e0009 */
[----:B------:R-:W-:-:S05]  /*03c0*/  IMAD.MOV.U32 R5, RZ, RZ, R18 ;  /* 0x000000ffff057224 */ /* 0x000fca00078e0012 */
[----:B------:R0:W-:Y:S04]  /*03d0*/  STG.E.U8 desc[UR6][R4.64+-0x7], R17 ;  /* 0xfffff91104007986 */ /* 0x0001e8000c101106 */
[----:B------:R-:W2:Y:S01]  /*03e0*/  LDG.E.U8 R18, desc[UR6][R6.64] ;  /* 0x0000000606127981 */ /* 0x000ea2000c1e1100 */
[----:B------:R-:W-:-:S05]  /*03f0*/  IADD3 R8, P0, PT, R2, R6, RZ ;  /* 0x0000000602087210 */ /* 0x000fca0007f1e0ff */
[----:B------:R-:W-:Y:S01]  /*0400*/  IMAD.X R9, R3, 0x1, R7, P0 ;  /* 0x0000000103097824 */ /* 0x000fe200000e0607 */
[----:B--2---:R-:W-:-:S05]  /*0410*/  LOP3.LUT R23, R18, R17, RZ, 0x3c, !PT ;  /* 0x0000001112177212 */ /* 0x004fca00078e3cff */
[----:B------:R1:W-:Y:S04]  /*0420*/  STG.E.U8 desc[UR6][R4.64+-0x6], R23 ;  /* 0xfffffa1704007986 */ /* 0x0003e8000c101106 */
[----:B------:R-:W2:Y:S01]  /*0430*/  LDG.E.U8 R20, desc[UR6][R8.64] ;  /* 0x0000000608147981 */ /* 0x000ea2000c1e1100 */
[----:B------:R-:W-:-:S05]  /*0440*/  IADD3 R18, P0, PT, R2, R8, RZ ;  /* 0x0000000802127210 */ /* 0x000fca0007f1e0ff */
[----:B------:R-:W-:Y:S01]  /*0450*/  IMAD.X R19, R3, 0x1, R9, P0 ;  /* 0x0000000103137824 */ /* 0x000fe200000e0609 */
[----:B--2---:R-:W-:-:S05]  /*0460*/  LOP3.LUT R25, R20, R23, RZ, 0x3c, !PT ;  /* 0x0000001714197212 */ /* 0x004fca00078e3cff */
[----:B------:R2:W-:Y:S04]  /*0470*/  STG.E.U8 desc[UR6][R4.64+-0x5], R25 ;  /* 0xfffffb1904007986 */ /* 0x0005e8000c101106 */
[----:B------:R-:W0:Y:S01]  /*0480*/  LDG.E.U8 R22, desc[UR6][R18.64] ;  /* 0x0000000612167981 */ /* 0x000e22000c1e1100 */
[----:B------:R-:W-:-:S05]  /*0490*/  IADD3 R20, P0, PT, R2, R18, RZ ;  /* 0x0000001202147210 */ /* 0x000fca0007f1e0ff */
[----:B------:R-:W-:Y:S01]  /*04a0*/  IMAD.X R21, R3, 0x1, R19, P0 ;  /* 0x0000000103157824 */ /* 0x000fe200000e0613 */
[----:B0-----:R-:W-:-:S05]  /*04b0*/  LOP3.LUT R17, R22, R25, RZ, 0x3c, !PT ;  /* 0x0000001916117212 */ /* 0x001fca00078e3cff */
[----:B------:R0:W-:Y:S04]  /*04c0*/  STG.E.U8 desc[UR6][R4.64+-0x4], R17 ;  /* 0xfffffc1104007986 */ /* 0x0001e8000c101106 */
[----:B------:R-:W1:Y:S01]  /*04d0*/  LDG.E.U8 R22, desc[UR6][R20.64] ;  /* 0x0000000614167981 */ /* 0x000e62000c1e1100 */
[----:B------:R-:W-:-:S05]  /*04e0*/  IADD3 R8, P0, PT, R2, R20, RZ ;  /* 0x0000001402087210 */ /* 0x000fca0007f1e0ff */
[----:B------:R-:W-:Y:S01]  /*04f0*/  IMAD.X R9, R3, 0x1, R21, P0 ;  /* 0x0000000103097824 */ /* 0x000fe200000e0615 */
[----:B-1----:R-:W-:-:S05]  /*0500*/  LOP3.LUT R23, R22, R17, RZ, 0x3c, !PT ;  /* 0x0000001116177212 */ /* 0x002fca00078e3cff */
        /* <DEDUP_REMOVED lines=45> */
[----:B------:R-:W-:Y:S04]  /*07e0*/  STG.E.U8 desc[UR6][R4.64+0x6], R23 ;  /* 0x0000061704007986 */ /* 0x000fe8000c101106 */
[----:B------:R-:W2:Y:S01]  /*07f0*/  LDG.E.U8 R22, desc[UR6][R8.64] ;  /* 0x0000000608167981 */ /* 0x000ea2000c1e1100 */
[----:B------:R-:W-:-:S05]  /*0800*/  IADD3 R18, P0, PT, R2, R8, RZ ;  /* 0x0000000802127210 */ /* 0x000fca0007f1e0ff */
[----:B------:R-:W-:Y:S01]  /*0810*/  IMAD.X R19, R3, 0x1, R9, P0 ;  /* 0x0000000103137824 */ /* 0x000fe200000e0609 */
[----:B--2---:R-:W-:-:S05]  /*0820*/  LOP3.LUT R25, R22, R23, RZ, 0x3c, !PT ;  /* 0x0000001716197212 */ /* 0x004fca00078e3cff */
[----:B------:R-:W-:Y:S04]  /*0830*/  STG.E.U8 desc[UR6][R4.64+0x7], R25 ;  /* 0x0000071904007986 */ /* 0x000fe8000c101106 */
[----:B------:R-:W0:Y:S01]  /*0840*/  LDG.E.U8 R22, desc[UR6][R18.64] ;  /* 0x0000000612167981 */ /* 0x000e22000c1e1100 */
[----:B------:R-:W-:-:S05]  /*0850*/  IADD3 R20, P0, PT, R2, R18, RZ ;  /* 0x0000001202147210 */ /* 0x000fca0007f1e0ff */
[----:B------:R-:W-:Y:S01]  /*0860*/  IMAD.X R21, R3, 0x1, R19, P0 ;  /* 0x0000000103157824 */ /* 0x000fe200000e0613 */
[----:B------:R-:W-:Y:S02]  /*0870*/  IADD3 R10, P0, PT, R10, -0x10, RZ ;  /* 0xfffffff00a0a7810 */ /* 0x000fe40007f1e0ff */
[----:B0-----:R-:W-:-:S05]  /*0880*/  LOP3.LUT R17, R22, R25, RZ, 0x3c, !PT ;  /* 0x0000001916117212 */ /* 0x001fca00078e3cff */
[----:B------:R0:W-:Y:S04]  /*0890*/  STG.E.U8 desc[UR6][R4.64+0x8], R17 ;  /* 0x0000081104007986 */ /* 0x0001e8000c101106 */
[----:B------:R-:W2:Y:S01]  /*08a0*/  LDG.E.U8 R20, desc[UR6][R20.64] ;  /* 0x0000000614147981 */ /* 0x000ea2000c1e1100 */
[----:B------:R-:W-:Y:S02]  /*08b0*/  IADD3.X R16, PT, PT, R16, -0x1, RZ, P0, !PT ;  /* 0xffffffff10107810 */ /* 0x000fe400007fe4ff */
[----:B------:R-:W-:Y:S02]  /*08c0*/  ISETP.NE.U32.AND P0, PT, R10, RZ, PT ;  /* 0x000000ff0a00720c */ /* 0x000fe40003f05070 */
[----:B------:R-:W-:Y:S02]  /*08d0*/  IADD3 R6, P2, PT, R6, R14, RZ ;  /* 0x0000000e06067210 */ /* 0x000fe40007f5e0ff */
[----:B------:R-:W-:-:S02]  /*08e0*/  ISETP.NE.AND.EX P0, PT, R16, RZ, PT, P0 ;  /* 0x000000ff1000720c */ /* 0x000fc40003f05300 */
[----:B------:R-:W-:Y:S01]  /*08f0*/  IADD3 R9, P3, PT, R4, 0x10, RZ ;  /* 0x0000001004097810 */ /* 0x000fe20007f7e0ff */
[----:B------:R-:W-:-:S04]  /*0900*/  IMAD.X R7, R7, 0x1, R12, P2 ;  /* 0x0000000107077824 */ /* 0x000fc800010e060c */
[----:B------:R-:W-:Y:S01]  /*0910*/  IMAD.X R18, RZ, RZ, R5, P3 ;  /* 0x000000ffff127224 */ /* 0x000fe200018e0605 */
[----:B--2---:R-:W-:-:S04]  /*0920*/  LOP3.LUT R8, R20, R17, RZ, 0x3c, !PT ;  /* 0x0000001114087212 */ /* 0x004fc800078e3cff */
[----:B0-----:R-:W-:Y:S01]  /*0930*/  PRMT R17, R8, 0x7610, R17 ;  /* 0x0000761008117816 */ /* 0x001fe20000000011 */
[----:B------:R-:W-:Y:S06]  /*0940*/  @P0 BRA `(.L_x_2) ;  /* 0xfffffff800980947 */ /* 0x000fec000383ffff */
.L_x_1:
[----:B------:R-:W-:Y:S05]  /*0950*/  @!P1 BRA `(.L_x_0) ;  /* 0x0000000400fc9947 */ /* 0x000fea0003800000 */
[----:B------:R-:W-:-:S04]  /*0960*/  LOP3.LUT R4, R11, 0xf, RZ, 0xc0, !PT ;  /* 0x0000000f0b047812 */ /* 0x000fc800078ec0ff */
[----:B------:R-:W-:-:S04]  /*0970*/  IADD3 R4, P1, PT, R4, -0x1, RZ ;  /* 0xffffffff04047810 */ /* 0x000fc80007f3e0ff */
[----:B------:R-:W-:Y:S01]  /*0980*/  ISETP.GE.U32.AND P0, PT, R4, 0x7, PT ;  /* 0x000000070400780c */ /* 0x000fe20003f06070 */
[----:B------:R-:W-:Y:S01]  /*0990*/  IMAD.X R4, RZ, RZ, -0x1, P1 ;  /* 0xffffffffff047424 */ /* 0x000fe200008e06ff */
[----:B------:R-:W-:-:S04]  /*09a0*/  LOP3.LUT P1, RZ, R11, 0x7, RZ, 0xc0, !PT ;  /* 0x000000070bff7812 */ /* 0x000fc8000782c0ff */
[----:B------:R-:W-:-:S13]  /*09b0*/  ISETP.GE.U32.AND.EX P0, PT, R4, RZ, PT, P0 ;  /* 0x000000ff0400720c */ /* 0x000fda0003f06100 */
[----:B------:R-:W-:Y:S05]  /*09c0*/  @!P0 BRA `(.L_x_3) ;  /* 0x0000000000c48947 */ /* 0x000fea0003800000 */
[----:B------:R-:W0:Y:S01]  /*09d0*/  LDCU.64 UR4, c[0x0][0x390] ;  /* 0x00007200ff0477ac */ /* 0x000e220008000a00 */
[-C--:B------:R-:W-:Y:S02]  /*09e0*/  IMAD R5, R3, R13.reuse, RZ ;  /* 0x0000000d03057224 */ /* 0x080fe400078e02ff */
[C---:B------:R-:W-:Y:S01]  /*09f0*/  IMAD.WIDE.U32 R6, R2.reuse, R13, R2 ;  /* 0x0000000d02067225 */ /* 0x040fe200078e0002 */
[----:B------:R-:W1:Y:S03]  /*0a00*/  LDCU.64 UR8, c[0x0][0x380] ;  /* 0x00007000ff0877ac */ /* 0x000e660008000a00 */
[----:B------:R-:W-:Y:S01]  /*0a10*/  IMAD R9, R2, R15, R5 ;  /* 0x0000000f02097224 */ /* 0x000fe200078e0205 */
[----:B0-----:R-:W-:Y:S02]  /*0a20*/  IADD3 R4, P0, PT, R13, UR4, RZ ;  /* 0x000000040d047c10 */ /* 0x001fe4000ff1e0ff */
[----:B-1----:R-:W-:-:S02]  /*0a30*/  IADD3 R6, P2, PT, R6, UR8, RZ ;  /* 0x0000000806067c10 */ /* 0x002fc4000ff5e0ff */
[----:B------:R-:W-:Y:S02]  /*0a40*/  IADD3.X R5, PT, PT, R15, UR5, RZ, P0, !PT ;  /* 0x000000050f057c10 */ /* 0x000fe400087fe4ff */
[----:B------:R-:W-:-:S03]  /*0a50*/  IADD3.X R7, PT, PT, R7, UR9, R9, P2, !PT ;  /* 0x0000000907077c10 */ /* 0x000fc600097fe409 */
[----:B------:R-:W-:Y:S04]  /*0a60*/  STG.E.U8 desc[UR6][R4.64], R17 ;  /* 0x0000001104007986 */ /* 0x000fe8000c101106 */
        /* <DEDUP_REMOVED lines=18> */
[----:B0-----:R-:W-:-:S05]  /*0b90*/  LOP3.LUT R21, R10, R25, RZ, 0x3c, !PT ;  /* 0x000000190a157212 */ /* 0x001fca00078e3cff */
[----:B------:R0:W-:Y:S04]  /*0ba0*/  STG.E.U8 desc[UR6][R4.64+0x4], R21 ;  /* 0x0000041504007986 */ /* 0x0001e8000c101106 */
[----:B------:R-:W2:Y:S01]  /*0bb0*/  LDG.E.U8 R10, desc[UR6][R8.64+-0x1] ;  /* 0xffffff06080a7981 */ /* 0x000ea2000c1e1100 */
[----:B------:R-:W-:-:S05]  /*0bc0*/  IADD3 R16, P0, PT, R2, R8, RZ ;  /* 0x0000000802107210 */ /* 0x000fca0007f1e0ff */
[----:B------:R-:W-:Y:S01]  /*0bd0*/  IMAD.X R17, R3, 0x1, R9, P0 ;  /* 0x0000000103117824 */ /* 0x000fe200000e0609 */
[----:B--2---:R-:W-:-:S05]  /*0be0*/  LOP3.LUT R19, R10, R21, RZ, 0x3c, !PT ;  /* 0x000000150a137212 */ /* 0x004fca00078e3cff */
[----:B------:R2:W-:Y:S04]  /*0bf0*/  STG.E.U8 desc[UR6][R4.64+0x5], R19 ;  /* 0x0000051304007986 */ /* 0x0005e8000c101106 */
[----:B------:R-:W1:Y:S01]  /*0c00*/  LDG.E.U8 R10, desc[UR6][R16.64+-0x1] ;  /* 0xffffff06100a7981 */ /* 0x000e62000c1e1100 */
[----:B------:R-:W-:-:S05]  /*0c10*/  IADD3 R6, P0, PT, R2, R16, RZ ;  /* 0x0000001002067210 */ /* 0x000fca0007f1e0ff */
[----:B------:R-:W-:Y:S01]  /*0c20*/  IMAD.X R7, R3, 0x1, R17, P0 ;  /* 0x0000000103077824 */ /* 0x000fe200000e0611 */
[----:B-1----:R-:W-:-:S05]  /*0c30*/  LOP3.LUT R23, R10, R19, RZ, 0x3c, !PT ;  /* 0x000000130a177212 */ /* 0x002fca00078e3cff */
[----:B------:R2:W-:Y:S04]  /*0c40*/  STG.E.U8 desc[UR6][R4.64+0x6], R23 ;  /* 0x0000061704007986 */ /* 0x0005e8000c101106 */
[----:B------:R-:W0:Y:S01]  /*0c50*/  LDG.E.U8 R10, desc[UR6][R6.64+-0x1] ;  /* 0xffffff06060a7981 */ /* 0x000e22000c1e1100 */
[----:B------:R-:W-:-:S05]  /*0c60*/  IADD3 R8, P0, PT, R2, R6, RZ ;  /* 0x0000000602087210 */ /* 0x000fca0007f1e0ff */
[----:B------:R-:W-:Y:S01]  /*0c70*/  IMAD.X R9, R3, 0x1, R7, P0 ;  /* 0x0000000103097824 */ /* 0x000fe200000e0607 */
[----:B0-----:R-:W-:-:S05]  /*0c80*/  LOP3.LUT R21, R10, R23, RZ, 0x3c, !PT ;  /* 0x000000170a157212 */ /* 0x001fca00078e3cff */
[----:B------:R2:W-:Y:S04]  /*0c90*/  STG.E.U8 desc[UR6][R4.64+0x7], R21 ;  /* 0x0000071504007986 */ /* 0x0005e8000c101106 */
[----:B------:R-:W3:Y:S01]  /*0ca0*/  LDG.E.U8 R8, desc[UR6][R8.64+-0x1] ;  /* 0xffffff0608087981 */ /* 0x000ee2000c1e1100 */
[----:B------:R-:W-:-:S05]  /*0cb0*/  IADD3 R13, P0, PT, R13, 0x8, RZ ;  /* 0x000000080d0d7810 */ /* 0x000fca0007f1e0ff */
[----:B------:R-:W-:Y:S01]  /*0cc0*/  IMAD.X R15, RZ, RZ, R15, P0 ;  /* 0x000000ffff0f7224 */ /* 0x000fe200000e060f */
[----:B--23--:R-:W-:-:S07]  /*0cd0*/  LOP3.LUT R17, R8, R21, RZ, 0x3c, !PT ;  /* 0x0000001508117212 */ /* 0x00cfce00078e3cff */
.L_x_3:
        /* <DEDUP_REMOVED lines=9> */
[----:B------:R-:W-:Y:S02]  /*0d70*/  IMAD.MOV.U32 R4, RZ, RZ, R2 ;  /* 0x000000ffff047224 */ /* 0x000fe400078e0002 */
[----:B------:R-:W-:Y:S01]  /*0d80*/  IMAD.MOV.U32 R5, RZ, RZ, R3 ;  /* 0x000000ffff057224 */ /* 0x000fe200078e0003 */
[----:B------:R-:W1:Y:S01]  /*0d90*/  LDCU.64 UR8, c[0x0][0x380] ;  /* 0x00007000ff0877ac */ /* 0x000e620008000a00 */
[-C--:B------:R-:W-:Y:S02]  /*0da0*/  IMAD R8, R3, R13.reuse, RZ ;  /* 0x0000000d03087224 */ /* 0x080fe400078e02ff */
[----:B------:R-:W-:-:S04]  /*0db0*/  IMAD.WIDE.U32 R6, R2, R13, R4 ;  /* 0x0000000d02067225 */ /* 0x000fc800078e0004 */
[----:B------:R-:W-:Y:S01]  /*0dc0*/  IMAD R9, R2, R15, R8 ;  /* 0x0000000f02097224 */ /* 0x000fe200078e0208 */
[----:B0-----:R-:W-:Y:S02]  /*0dd0*/  IADD3 R4, P0, PT, R13, UR4, RZ ;  /* 0x000000040d047c10 */ /* 0x001fe4000ff1e0ff */
[----:B-1----:R-:W-:Y:S02]  /*0de0*/  IADD3 R6, P2, PT, R6, UR8, RZ ;  /* 0x0000000806067c10 */ /* 0x002fe4000ff5e0ff */
[----:B------:R-:W-:Y:S02]  /*0df0*/  IADD3.X R5, PT, PT, R15, UR5, RZ, P0, !PT ;  /* 0x000000050f057c10 */ /* 0x000fe400087fe4ff */
[----:B------:R-:W-:-:S03]  /*0e00*/  IADD3.X R7, PT, PT, R7, UR9, R9, P2, !PT ;  /* 0x0000000907077c10 */ /* 0x000fc600097fe409 */
        /* <DEDUP_REMOVED lines=17> */
[----:B------:R-:W-:-:S05]  /*0f20*/  IADD3 R13, P0, PT, R13, 0x4, RZ ;  /* 0x000000040d0d7810 */ /* 0x000fca0007f1e0ff */
[----:B------:R-:W-:Y:S01]  /*0f30*/  IMAD.X R15, RZ, RZ, R15, P0 ;  /* 0x000000ffff0f7224 */ /* 0x000fe200000e060f */
[----:B01----:R-:W-:-:S07]  /*0f40*/  LOP3.LUT R17, R6, R25, RZ, 0x3c, !PT ;  /* 0x0000001906117212 */ /* 0x003fce00078e3cff */
.L_x_4:
[----:B------:R-:W-:Y:S05]  /*0f50*/  @!P1 BRA `(.L_x_0) ;  /* 0x00000000007c9947 */ /* 0x000fea0003800000 */
[----:B------:R-:W0:Y:S01]  /*0f60*/  LDCU.64 UR4, c[0x0][0x380] ;  /* 0x00007000ff0477ac */ /* 0x000e220008000a00 */
[----:B------:R-:W-:Y:S01]  /*0f70*/  IMAD.MOV.U32 R4, RZ, RZ, R2 ;  /* 0x000000ffff047224 */ /* 0x000fe200078e0002 */
[----:B------:R-:W-:Y:S01]  /*0f80*/  LOP3.LUT R9, R11, 0x3, RZ, 0xc0, !PT ;  /* 0x000000030b097812 */ /* 0x000fe200078ec0ff */
[----:B------:R-:W-:Y:S01]  /*0f90*/  IMAD.MOV.U32 R5, RZ, RZ, R3 ;  /* 0x000000ffff057224 */ /* 0x000fe200078e0003 */
[----:B------:R-:W1:Y:S01]  /*0fa0*/  LDCU.64 UR8, c[0x0][0x390] ;  /* 0x00007200ff0877ac */ /* 0x000e620008000a00 */
[-C--:B------:R-:W-:Y:S02]  /*0fb0*/  IMAD R6, R3, R13.reuse, RZ ;  /* 0x0000000d03067224 */ /* 0x080fe400078e02ff */
[----:B------:R-:W-:-:S04]  /*0fc0*/  IMAD.WIDE.U32 R4, R2, R13, R4 ;  /* 0x0000000d02047225 */ /* 0x000fc800078e0004 */
[----:B------:R-:W-:Y:S01]  /*0fd0*/  IMAD.MOV.U32 R10, RZ, RZ, RZ ;  /* 0x000000ffff0a7224 */ /* 0x000fe200078e00ff */
[----:B0-----:R-:W-:Y:S01]  /*0fe0*/  IADD3 R19, P0, PT, R4, UR4, RZ ;  /* 0x0000000404137c10 */ /* 0x001fe2000ff1e0ff */
[----:B------:R-:W-:Y:S01]  /*0ff0*/  IMAD R4, R2, R15, R6 ;  /* 0x0000000f02047224 */ /* 0x000fe200078e0206 */
[----:B-1----:R-:W-:Y:S02]  /*1000*/  IADD3 R13, P2, PT, R13, UR8, RZ ;  /* 0x000000080d0d7c10 */ /* 0x002fe4000ff5e0ff */
[----:B------:R-:W-:Y:S02]  /*1010*/  IADD3 R19, P1, PT, R19, -0x1, RZ ;  /* 0xffffffff13137810 */ /* 0x000fe40007f3e0ff */
[----:B------:R-:W-:Y:S02]  /*1020*/  IADD3.X R4, PT, PT, R5, UR5, R4, P0, !PT ;  /* 0x0000000505047c10 */ /* 0x000fe400087fe404 */
[----:B------:R-:W-:Y:S02]  /*1030*/  IADD3.X R12, PT, PT, R15, UR9, RZ, P2, !PT ;  /* 0x000000090f0c7c10 */ /* 0x000fe400097fe4ff */
[----:B------:R-:W-:-:S07]  /*1040*/  IADD3.X R7, PT, PT, R4, -0x1, RZ, P1, !PT ;  /* 0xffffffff04077810 */ /* 0x000fce0000ffe4ff */
.L_x_5:
[----:B------:R-:W-:Y:S02]  /*1050*/  IMAD.MOV.U32 R4, RZ, RZ, R13 ;  /* 0x000000ffff047224 */ /* 0x000fe400078e000d */
[----:B------:R-:W-:Y:S02]  /*1060*/  IMAD.MOV.U32 R5, RZ, RZ, R12 ;  /* 0x000000ffff057224 */ /* 0x000fe400078e000c */
[----:B------:R-:W-:-:S03]  /*1070*/  IMAD.MOV.U32 R6, RZ, RZ, R19 ;  /* 0x000000ffff067224 */ /* 0x000fc600078e0013 */
[----:B------:R0:W-:Y:S04]  /*1080*/  STG.E.U8 desc[UR6][R4.64], R17 ;  /* 0x0000001104007986 */ /* 0x0001e8000c101106 */
[----:B------:R1:W2:Y:S01]  /*1090*/  LDG.E.U8 R6, desc[UR6][R6.64] ;  /* 0x0000000606067981 */ /* 0x0002a2000c1e1100 */
[----:B------:R-:W-:Y:S02]  /*10a0*/  IADD3 R9, P0, PT, R9, -0x1, RZ ;  /* 0xffffffff09097810 */ /* 0x000fe40007f1e0ff */
[----:B------:R-:W-:Y:S02]  /*10b0*/  IADD3 R13, P2, PT, R13, 0x1, RZ ;  /* 0x000000010d0d7810 */ /* 0x000fe40007f5e0ff */
[----:B------:R-:W-:Y:S02]  /*10c0*/  IADD3.X R10, PT, PT, R10, -0x1, RZ, P0, !PT ;  /* 0xffffffff0a0a7810 */ /* 0x000fe400007fe4ff */
[----:B------:R-:W-:Y:S01]  /*10d0*/  ISETP.NE.U32.AND P0, PT, R9, RZ, PT ;  /* 0x000000ff0900720c */ /* 0x000fe20003f05070 */
[----:B------:R-:W-:Y:S01]  /*10e0*/  IMAD.X R12, RZ, RZ, R12, P2 ;  /* 0x000000ffff0c7224 */ /* 0x000fe200010e060c */
[----:B------:R-:W-:-:S02]  /*10f0*/  IADD3 R19, P1, PT, R2, R19, RZ ;  /* 0x0000001302137210 */ /* 0x000fc40007f3e0ff */
[----:B------:R-:W-:-:S03]  /*1100*/  ISETP.NE.AND.EX P0, PT, R10, RZ, PT, P0 ;  /* 0x000000ff0a00720c */ /* 0x000fc60003f05300 */
[----:B-1----:R-:W-:Y:S01]  /*1110*/  IMAD.X R7, R3, 0x1, R7, P1 ;  /* 0x0000000103077824 */ /* 0x002fe200008e0607 */
[----:B--2---:R-:W-:-:S04]  /*1120*/  LOP3.LUT R8, R6, R17, RZ, 0x3c, !PT ;  /* 0x0000001106087212 */ /* 0x004fc800078e3cff */
[----:B0-----:R-:W-:-:S05]  /*1130*/  PRMT R17, R8, 0x7610, R17 ;  /* 0x0000761008117816 */ /* 0x001fca0000000011 */
[----:B------:R-:W-:Y:S05]  /*1140*/  @P0 BRA `(.L_x_5) ;  /* 0xfffffffc00c00947 */ /* 0x000fea000383ffff */
.L_x_0:
[----:B------:R-:W0:Y:S02]  /*1150*/  LDCU.64 UR4, c[0x0][0x390] ;  /* 0x00007200ff0477ac */ /* 0x000e240008000a00 */
[----:B0-----:R-:W-:-:S04]  /*1160*/  IADD3 R2, P0, PT, R11, UR4, RZ ;  /* 0x000000040b027c10 */ /* 0x001fc8000ff1e0ff */
[----:B------:R-:W-:-:S05]  /*1170*/  IADD3.X R3, PT, PT, R0, UR5, RZ, P0, !PT ;  /* 0x0000000500037c10 */ /* 0x000fca00087fe4ff */
[----:B------:R-:W-:Y:S01]  /*1180*/  STG.E.U8 desc[UR6][R2.64], R17 ;  /* 0x0000001102007986 */ /* 0x000fe2000c101106 */
[----:B------:R-:W-:Y:S05]  /*1190*/  EXIT ;  /* 0x000000000000794d */ /* 0x000fea0003800000 */
.L_x_6:
[----:B------:R-:W-:-:S00]  /*11a0*/  BRA `(.L_x_6) ;  /* 0xfffffffc00fc7947 */ /* 0x000fc0000383ffff */
[----:B------:R-:W-:-:S00]  /*11b0*/  NOP ;  /* 0x0000000000007918 */ /* 0x000fc00000000000 */
        /* <DEDUP_REMOVED lines=12> */
.L_x_7:


//--------------------- .nv.shared.reserved.0     --------------------------
	.section	.nv.shared.reserved.0,"aw",@nobits
	.weak		__nv_reservedSMEM_offset_0_alias
	.size		__nv_reservedSMEM_offset_0_alias, 0, 64
	.other		__nv_reservedSMEM_offset_0_alias,@"STO_CUDA_RESERVED_SHARED STV_DEFAULT"
__nv_reservedSMEM_offset_0_alias:
	.zero		0
	.zero		64


//--------------------- .nv.constant0._Z1fPciiS_  --------------------------
	.section	.nv.constant0._Z1fPciiS_,"a",@progbits
	.sectionflags	@""
	.align	4
.nv.constant0._Z1fPciiS_:
	.zero		920


//--------------------- SYMBOLS --------------------------

	.type		.nv.reservedSmem.offset0,@object
	.size		.nv.reservedSmem.offset0,0x4
